	.headerflags	@"EF_CUDA_TEXMODE_UNIFIED EF_CUDA_64BIT_ADDRESS EF_CUDA_ACCELERATORS EF_CUDA_SM90 EF_CUDA_VIRTUAL_SM(EF_CUDA_SM90)"
	.elftype	@"ET_EXEC"


//--------------------- .nv.info                  --------------------------
	.section	.nv.info,"",@"SHT_CUDA_INFO"
	.align	4


	//----- nvinfo : EIATTR_REGCOUNT
	.align		4
        /*0000*/ 	.byte	0x04, 0x2f
        /*0002*/ 	.short	(.L_3 - .L_2)
	.align		4
.L_2:
        /*0004*/ 	.word	index@(triton_poi_fused__native_batch_norm_legit_no_training_convolution_0)
        /*0008*/ 	.word	0x00000017


	//----- nvinfo : EIATTR_MIN_STACK_SIZE
	.align		4
.L_3:
        /*000c*/ 	.byte	0x04, 0x12
        /*000e*/ 	.short	(.L_5 - .L_4)
	.align		4
.L_4:
        /*0010*/ 	.word	index@(triton_poi_fused__native_batch_norm_legit_no_training_convolution_0)
        /*0014*/ 	.word	0x00000000


	//----- nvinfo : EIATTR_FRAME_SIZE
	.align		4
.L_5:
        /*0018*/ 	.byte	0x04, 0x11
        /*001a*/ 	.short	(.L_7 - .L_6)
	.align		4
.L_6:
        /*001c*/ 	.word	index@(triton_poi_fused__native_batch_norm_legit_no_training_convolution_0)
        /*0020*/ 	.word	0x00000000


	//----- nvinfo : EIATTR_MIN_STACK_SIZE
	.align		4
.L_7:
        /*0024*/ 	.byte	0x04, 0x12
        /*0026*/ 	.short	(.L_9 - .L_8)
	.align		4
.L_8:
        /*0028*/ 	.word	index@(triton_poi_fused__native_batch_norm_legit_no_training_convolution_0)
        /*002c*/ 	.word	0x00000000
.L_9:


//--------------------- .nv.info.triton_poi_fused__native_batch_norm_legit_no_training_convolution_0 --------------------------
	.section	.nv.info.triton_poi_fused__native_batch_norm_legit_no_training_convolution_0,"",@"SHT_CUDA_INFO"
	.sectionflags	@""
	.align	4


	//----- nvinfo : EIATTR_CUDA_API_VERSION
	.align		4
        /*0000*/ 	.byte	0x04, 0x37
        /*0002*/ 	.short	(.L_11 - .L_10)
.L_10:
        /*0004*/ 	.word	0x0000007c


	//----- nvinfo : EIATTR_KPARAM_INFO
	.align		4
.L_11:
        /*0008*/ 	.byte	0x04, 0x17
        /*000a*/ 	.short	(.L_13 - .L_12)
.L_12:
        /*000c*/ 	.word	0x00000000
        /*0010*/ 	.short	0x0007
        /*0012*/ 	.short	0x0038
        /*0014*/ 	.byte	0x00, 0xf0, 0x11, 0x00


	//----- nvinfo : EIATTR_KPARAM_INFO
	.align		4
.L_13:
        /*0018*/ 	.byte	0x04, 0x17
        /*001a*/ 	.short	(.L_15 - .L_14)
.L_14:
        /*001c*/ 	.word	0x00000000
        /*0020*/ 	.short	0x0006
        /*0022*/ 	.short	0x0030
        /*0024*/ 	.byte	0x00, 0xf4, 0x21, 0x00


	//----- nvinfo : EIATTR_KPARAM_INFO
	.align		4
.L_15:
        /*0028*/ 	.byte	0x04, 0x17
        /*002a*/ 	.short	(.L_17 - .L_16)
.L_16:
        /*002c*/ 	.word	0x00000000
        /*0030*/ 	.short	0x0005
        /*0032*/ 	.short	0x0028
        /*0034*/ 	.byte	0x00, 0xf4, 0x21, 0x00


	//----- nvinfo : EIATTR_KPARAM_INFO
	.align		4
.L_17:
        /*0038*/ 	.byte	0x04, 0x17
        /*003a*/ 	.short	(.L_19 - .L_18)
.L_18:
        /*003c*/ 	.word	0x00000000
        /*0040*/ 	.short	0x0004
        /*0042*/ 	.short	0x0020
        /*0044*/ 	.byte	0x00, 0xf4, 0x21, 0x00


	//----- nvinfo : EIATTR_KPARAM_INFO
	.align		4
.L_19:
        /*0048*/ 	.byte	0x04, 0x17
        /*004a*/ 	.short	(.L_21 - .L_20)
.L_20:
        /*004c*/ 	.word	0x00000000
        /*0050*/ 	.short	0x0003
        /*0052*/ 	.short	0x0018
        /*0054*/ 	.byte	0x00, 0xf4, 0x21, 0x00


	//----- nvinfo : EIATTR_KPARAM_INFO
	.align		4
.L_21:
        /*0058*/ 	.byte	0x04, 0x17
        /*005a*/ 	.short	(.L_23 - .L_22)
.L_22:
        /*005c*/ 	.word	0x00000000
        /*0060*/ 	.short	0x0002
        /*0062*/ 	.short	0x0010
        /*0064*/ 	.byte	0x00, 0xf4, 0x21, 0x00


	//----- nvinfo : EIATTR_KPARAM_INFO
	.align		4
.L_23:
        /*0068*/ 	.byte	0x04, 0x17
        /*006a*/ 	.short	(.L_25 - .L_24)
.L_24:
        /*006c*/ 	.word	0x00000000
        /*0070*/ 	.short	0x0001
        /*0072*/ 	.short	0x0008
        /*0074*/ 	.byte	0x00, 0xf4, 0x21, 0x00


	//----- nvinfo : EIATTR_KPARAM_INFO
	.align		4
.L_25:
        /*0078*/ 	.byte	0x04, 0x17
        /*007a*/ 	.short	(.L_27 - .L_26)
.L_26:
        /*007c*/ 	.word	0x00000000
        /*0080*/ 	.short	0x0000
        /*0082*/ 	.short	0x0000
        /*0084*/ 	.byte	0x00, 0xf4, 0x21, 0x00


	//----- nvinfo : EIATTR_SPARSE_MMA_MASK
	.align		4
.L_27:
        /*0088*/ 	.byte	0x03, 0x50
        /*008a*/ 	.short	0x0000


	//----- nvinfo : EIATTR_MAXREG_COUNT
	.align		4
        /*008c*/ 	.byte	0x03, 0x1b
        /*008e*/ 	.short	0x00ff


	//----- nvinfo : EIATTR_EXIT_INSTR_OFFSETS
	.align		4
        /*0090*/ 	.byte	0x04, 0x1c
        /*0092*/ 	.short	(.L_29 - .L_28)


	//   ....[0]....
.L_28:
        /*0094*/ 	.word	0x00000350


	//   ....[1]....
        /*0098*/ 	.word	0x00000370


	//----- nvinfo : EIATTR_REQNTID
	.align		4
.L_29:
        /*009c*/ 	.byte	0x04, 0x10
        /*009e*/ 	.short	(.L_31 - .L_30)
.L_30:
        /*00a0*/ 	.word	0x00000080
        /*00a4*/ 	.word	0x00000001
        /*00a8*/ 	.word	0x00000001


	//----- nvinfo : EIATTR_CBANK_PARAM_SIZE
	.align		4
.L_31:
        /*00ac*/ 	.byte	0x03, 0x19
        /*00ae*/ 	.short	0x003c


	//----- nvinfo : EIATTR_PARAM_CBANK
	.align		4
        /*00b0*/ 	.byte	0x04, 0x0a
        /*00b2*/ 	.short	(.L_33 - .L_32)
	.align		4
.L_32:
        /*00b4*/ 	.word	index@(.nv.constant0.triton_poi_fused__native_batch_norm_legit_no_training_convolution_0)
        /*00b8*/ 	.short	0x0210
        /*00ba*/ 	.short	0x003c


	//----- nvinfo : EIATTR_SW_WAR
	.align		4
.L_33:
        /*00bc*/ 	.byte	0x04, 0x36
        /*00be*/ 	.short	(.L_35 - .L_34)
.L_34:
        /*00c0*/ 	.word	0x00000008
.L_35:


//--------------------- .nv.callgraph             --------------------------
	.section	.nv.callgraph,"",@"SHT_CUDA_CALLGRAPH"
	.align	4
	.sectionentsize	8
	.align		4
        /*0000*/ 	.word	0x00000000
	.align		4
        /*0004*/ 	.word	0xffffffff
	.align		4
        /*0008*/ 	.word	0x00000000
	.align		4
        /*000c*/ 	.word	0xfffffffe
	.align		4
        /*0010*/ 	.word	0x00000000
	.align		4
        /*0014*/ 	.word	0xfffffffd
	.align		4
        /*0018*/ 	.word	0x00000000
	.align		4
        /*001c*/ 	.word	0xfffffffc


//--------------------- .nv.constant4             --------------------------
	.section	.nv.constant4,"a",@progbits
	.align	8
	.align		8
.nv.constant4:
        /*0000*/ 	.dword	_$_str
	.align		8
        /*0008*/ 	.dword	_$_str_$_2


//--------------------- .text.triton_poi_fused__native_batch_norm_legit_no_training_convolution_0 --------------------------
	.section	.text.triton_poi_fused__native_batch_norm_legit_no_training_convolution_0,"ax",@progbits
	.align	128
        .global         triton_poi_fused__native_batch_norm_legit_no_training_convolution_0
        .type           triton_poi_fused__native_batch_norm_legit_no_training_convolution_0,@function
        .size           triton_poi_fused__native_batch_norm_legit_no_training_convolution_0,(.L_x_1 - triton_poi_fused__native_batch_norm_legit_no_training_convolution_0)
        .other          triton_poi_fused__native_batch_norm_legit_no_training_convolution_0,@"STO_CUDA_ENTRY STV_DEFAULT"
triton_poi_fused__native_batch_norm_legit_no_training_convolution_0:
.text.triton_poi_fused__native_batch_norm_legit_no_training_convolution_0:
[----:B------:R-:W0:Y:S01]  /*0000*/  LDC R1, c[0x0][0x28] ;  /* 0x00000a00ff017b82 */ /* 0x000e220000000800 */
[----:B------:R-:W1:Y:S07]  /*0010*/  S2R R0, SR_TID.X ;  /* 0x0000000000007919 */ /* 0x000e6e0000002100 */
[----:B------:R-:W2:Y:S01]  /*0020*/  LDC.64 R12, c[0x0][0x228] ;  /* 0x00008a00ff0c7b82 */ /* 0x000ea20000000a00 */
[----:B------:R-:W-:Y:S01]  /*0030*/  CS2R R4, SRZ ;  /* 0x0000000000047805 */ /* 0x000fe2000001ff00 */
[----:B------:R-:W-:Y:S01]  /*0040*/  ULDC.64 UR4, c[0x0][0x208] ;  /* 0x0000820000047ab9 */ /* 0x000fe20000000a00 */
[----:B------:R-:W3:Y:S05]  /*0050*/  S2R R3, SR_CTAID.X ;  /* 0x0000000000037919 */ /* 0x000eea0000002500 */
[----:B------:R-:W4:Y:S08]  /*0060*/  LDC.64 R10, c[0x0][0x218] ;  /* 0x00008600ff0a7b82 */ /* 0x000f300000000a00 */
[----:B------:R-:W5:Y:S08]  /*0070*/  LDC.64 R14, c[0x0][0x220] ;  /* 0x00008800ff0e7b82 */ /* 0x000f700000000a00 */
[----:B------:R-:W5:Y:S01]  /*0080*/  LDC.64 R16, c[0x0][0x230] ;  /* 0x00008c00ff107b82 */ /* 0x000f620000000a00 */
[----:B-1----:R-:W-:-:S07]  /*0090*/  LOP3.LUT R0, R0, 0x7f, RZ, 0xc0, !PT ;  /* 0x0000007f00007812 */ /* 0x002fce00078ec0ff */
[----:B------:R-:W1:Y:S01]  /*00a0*/  LDC.64 R6, c[0x0][0x238] ;  /* 0x00008e00ff067b82 */ /* 0x000e620000000a00 */
[----:B---3--:R-:W-:Y:S02]  /*00b0*/  SHF.R.S32.HI R2, RZ, 0x18, R3 ;  /* 0x00000018ff027819 */ /* 0x008fe40000011403 */
[----:B------:R-:W-:Y:S02]  /*00c0*/  LEA R0, R3, R0, 0x7 ;  /* 0x0000000003007211 */ /* 0x000fe400078e38ff */
[----:B------:R-:W-:Y:S02]  /*00d0*/  SGXT R3, R2, 0x1 ;  /* 0x000000010203781a */ /* 0x000fe40000000200 */
[----:B------:R-:W-:Y:S02]  /*00e0*/  ISETP.GE.AND P2, PT, R0, 0x100, PT ;  /* 0x000001000000780c */ /* 0x000fe40003f46270 */
[----:B------:R-:W-:-:S04]  /*00f0*/  LEA.HI R3, R3, R0, RZ, 0x4 ;  /* 0x0000000003037211 */ /* 0x000fc800078f20ff */
[----:B------:R-:W-:-:S04]  /*0100*/  SHF.R.S32.HI R3, RZ, 0x4, R3 ;  /* 0x00000004ff037819 */ /* 0x000fc80000011403 */
[----:B------:R-:W-:-:S04]  /*0110*/  LEA.HI R2, R3, R3, RZ, 0x2 ;  /* 0x0000000303027211 */ /* 0x000fc800078f10ff */
[----:B------:R-:W-:-:S04]  /*0120*/  LOP3.LUT R2, R2, 0xfffffffc, RZ, 0xc0, !PT ;  /* 0xfffffffc02027812 */ /* 0x000fc800078ec0ff */
[----:B------:R-:W-:Y:S02]  /*0130*/  IADD3 R19, R3, -R2, RZ ;  /* 0x8000000203137210 */ /* 0x000fe40007ffe0ff */
[----:B------:R-:W3:Y:S03]  /*0140*/  LDC.64 R2, c[0x0][0x210] ;  /* 0x00008400ff027b82 */ /* 0x000ee60000000a00 */
[----:B--2---:R-:W-:-:S05]  /*0150*/  IMAD.WIDE R12, R19, 0x4, R12 ;  /* 0x00000004130c7825 */ /* 0x004fca00078e020c */
[----:B------:R5:W2:Y:S01]  /*0160*/  @!P2 LDG.E.EL R4, desc[UR4][R12.64] ;  /* 0x000000040c04a981 */ /* 0x000aa2000c2e1900 */
[----:B------:R-:W-:Y:S01]  /*0170*/  CS2R R8, SRZ ;  /* 0x0000000000087805 */ /* 0x000fe2000001ff00 */
[----:B----4-:R-:W-:-:S05]  /*0180*/  IMAD.WIDE R10, R19, 0x4, R10 ;  /* 0x00000004130a7825 */ /* 0x010fca00078e020a */
[----:B------:R4:W2:Y:S01]  /*0190*/  @!P2 LDG.E.EL R5, desc[UR4][R10.64] ;  /* 0x000000040a05a981 */ /* 0x0008a2000c2e1900 */
[----:B-----5:R-:W-:-:S04]  /*01a0*/  IMAD.WIDE R12, R19, 0x4, R14 ;  /* 0x00000004130c7825 */ /* 0x020fc800078e020e */
[----:B---3--:R-:W-:Y:S01]  /*01b0*/  IMAD.WIDE R2, R0, 0x4, R2 ;  /* 0x0000000400027825 */ /* 0x008fe200078e0202 */
[----:B------:R-:W3:Y:S04]  /*01c0*/  @!P2 LDG.E.EL R9, desc[UR4][R12.64] ;  /* 0x000000040c09a981 */ /* 0x000ee8000c2e1900 */
[----:B------:R-:W5:Y:S01]  /*01d0*/  @!P2 LDG.E R8, desc[UR4][R2.64] ;  /* 0x000000040208a981 */ /* 0x000f62000c1e1900 */
[----:B0-----:R-:W-:-:S04]  /*01e0*/  IMAD.WIDE R14, R19, 0x4, R16 ;  /* 0x00000004130e7825 */ /* 0x001fc800078e0210 */
[----:B-1----:R-:W-:Y:S01]  /*01f0*/  IMAD.WIDE R16, R19, 0x4, R6 ;  /* 0x0000000413107825 */ /* 0x002fe200078e0206 */
[----:B------:R-:W-:Y:S01]  /*0200*/  CS2R R18, SRZ ;  /* 0x0000000000127805 */ /* 0x000fe2000001ff00 */
[----:B----4-:R-:W-:Y:S01]  /*0210*/  HFMA2.MMA R11, -RZ, RZ, 1.625, 0 ;  /* 0x3e800000ff0b7435 */ /* 0x010fe200000001ff */
[----:B------:R-:W0:Y:S04]  /*0220*/  LDC.64 R6, c[0x0][0x240] ;  /* 0x00009000ff067b82 */ /* 0x000e280000000a00 */
[----:B------:R-:W4:Y:S04]  /*0230*/  @!P2 LDG.E.EL R18, desc[UR4][R14.64] ;  /* 0x000000040e12a981 */ /* 0x000f28000c2e1900 */
[----:B------:R-:W4:Y:S01]  /*0240*/  @!P2 LDG.E.EL R19, desc[UR4][R16.64] ;  /* 0x000000041013a981 */ /* 0x000f22000c2e1900 */
[----:B0-----:R-:W-:-:S04]  /*0250*/  IMAD.WIDE R6, R0, 0x4, R6 ;  /* 0x0000000400067825 */ /* 0x001fc800078e0206 */
[----:B--2---:R-:W-:-:S04]  /*0260*/  FADD R4, R4, 9.9999997473787516356e-06 ;  /* 0x3727c5ac04047421 */ /* 0x004fc80000000000 */
[----:B------:R-:W0:Y:S02]  /*0270*/  MUFU.SQRT R20, R4 ;  /* 0x0000000400147308 */ /* 0x000e240000002000 */
[C---:B0-----:R-:W-:Y:S02]  /*0280*/  FSETP.GT.AND P0, PT, R20.reuse, 8.50705917302346158658e+37, PT ;  /* 0x7e8000001400780b */ /* 0x041fe40003f04000 */
[----:B------:R-:W-:-:S11]  /*0290*/  FSETP.GEU.AND P1, PT, R20, 1.175494350822287508e-38, PT ;  /* 0x008000001400780b */ /* 0x000fd60003f2e000 */
[----:B------:R-:W-:-:S04]  /*02a0*/  @P0 FMUL R20, R20, 0.25 ;  /* 0x3e80000014140820 */ /* 0x000fc80000400000 */
[----:B------:R-:W-:-:S06]  /*02b0*/  @!P1 FMUL R20, R20, 16777216 ;  /* 0x4b80000014149820 */ /* 0x000fcc0000400000 */
[----:B------:R-:W0:Y:S01]  /*02c0*/  MUFU.RCP R20, R20 ;  /* 0x0000001400147308 */ /* 0x000e220000001000 */
[----:B------:R-:W-:Y:S01]  /*02d0*/  FSEL R11, R11, 1, P0 ;  /* 0x3f8000000b0b7808 */ /* 0x000fe20000000000 */
[----:B-----5:R-:W-:-:S04]  /*02e0*/  FADD R5, R5, R8 ;  /* 0x0000000805057221 */ /* 0x020fc80000000000 */
[----:B------:R-:W-:Y:S01]  /*02f0*/  @!P1 FMUL R11, R11, 16777216 ;  /* 0x4b8000000b0b9820 */ /* 0x000fe20000400000 */
[----:B---3--:R-:W-:Y:S01]  /*0300*/  FADD R9, R5, -R9 ;  /* 0x8000000905097221 */ /* 0x008fe20000000000 */
[----:B------:R1:W-:Y:S02]  /*0310*/  @!P2 STG.E desc[UR4][R2.64], R5 ;  /* 0x000000050200a986 */ /* 0x0003e4000c101904 */
[----:B0-----:R-:W-:-:S04]  /*0320*/  FMUL R4, R20, R11 ;  /* 0x0000000b14047220 */ /* 0x001fc80000400000 */
[----:B------:R-:W-:-:S04]  /*0330*/  FMUL R4, R9, R4 ;  /* 0x0000000409047220 */ /* 0x000fc80000400000 */
[----:B----4-:R-:W-:Y:S01]  /*0340*/  FFMA R19, R4, R18, R19 ;  /* 0x0000001204137223 */ /* 0x010fe20000000013 */
[----:B-1----:R-:W-:Y:S06]  /*0350*/  @P2 EXIT ;  /* 0x000000000000294d */ /* 0x002fec0003800000 */
[----:B------:R-:W-:Y:S01]  /*0360*/  STG.E desc[UR4][R6.64], R19 ;  /* 0x0000001306007986 */ /* 0x000fe2000c101904 */
[----:B------:R-:W-:Y:S05]  /*0370*/  EXIT ;  /* 0x000000000000794d */ /* 0x000fea0003800000 */
.L_x_0:
[----:B------:R-:W-:-:S00]  /*0380*/  BRA `(.L_x_0) ;  /* 0xfffffffc00fc7947 */ /* 0x000fc0000383ffff */
[----:B------:R-:W-:-:S00]  /*0390*/  NOP ;  /* 0x0000000000007918 */ /* 0x000fc00000000000 */
        /* <DEDUP_REMOVED lines=14> */
.L_x_1:


//--------------------- .nv.global.init           --------------------------
	.section	.nv.global.init,"aw",@progbits
.nv.global.init:
	.type		_$_str,@object
	.size		_$_str,(_$_str_$_2 - _$_str)
_$_str:
        /*0000*/ 	.byte	0x5f, 0x5f, 0x43, 0x55, 0x44, 0x41, 0x5f, 0x46, 0x54, 0x5a, 0x00
	.type		_$_str_$_2,@object
	.size		_$_str_$_2,(.L_1 - _$_str_$_2)
_$_str_$_2:
        /*000b*/ 	.byte	0x5f, 0x5f, 0x43, 0x55, 0x44, 0x41, 0x5f, 0x50, 0x52, 0x45, 0x43, 0x5f, 0x53, 0x51, 0x52, 0x54
        /*001b*/ 	.byte	0x00
.L_1:


//--------------------- .nv.constant0.triton_poi_fused__native_batch_norm_legit_no_training_convolution_0 --------------------------
	.section	.nv.constant0.triton_poi_fused__native_batch_norm_legit_no_training_convolution_0,"a",@progbits
	.sectionflags	@""
	.align	4
.nv.constant0.triton_poi_fused__native_batch_norm_legit_no_training_convolution_0:
	.zero		588
